//
// Generated by NVIDIA NVVM Compiler
//
// Compiler Build ID: CL-36424714
// Cuda compilation tools, release 13.0, V13.0.88
// Based on NVVM 20.0.0
//

.version 9.0
.target sm_100
.address_size 64

	// .globl	_Z6matmulPf
.const .align 4 .b8 dev_A[64];
.const .align 4 .b8 dev_B[64];

.visible .entry _Z6matmulPf(
	.param .u64 .ptr .align 1 _Z6matmulPf_param_0
)
{
	.reg .b32 	%r<5>;
	.reg .b32 	%f<14>;
	.reg .b64 	%rd<11>;

	ld.param.u64 	%rd1, [_Z6matmulPf_param_0];
	cvta.to.global.u64 	%rd2, %rd1;
	mov.u32 	%r1, %tid.x;
	mov.u32 	%r2, %tid.y;
	shl.b32 	%r3, %r2, 2;
	add.s32 	%r4, %r3, %r1;
	mul.wide.u32 	%rd3, %r4, 4;
	add.s64 	%rd4, %rd2, %rd3;
	ld.global.f32 	%f1, [%rd4];
	mul.wide.u32 	%rd5, %r1, 4;
	mov.u64 	%rd6, dev_B;
	add.s64 	%rd7, %rd6, %rd5;
	mul.wide.u32 	%rd8, %r2, 16;
	mov.u64 	%rd9, dev_A;
	add.s64 	%rd10, %rd9, %rd8;
	ld.const.f32 	%f2, [%rd10];
	ld.const.f32 	%f3, [%rd7];
	fma.rn.f32 	%f4, %f2, %f3, %f1;
	ld.const.f32 	%f5, [%rd10+4];
	ld.const.f32 	%f6, [%rd7+16];
	fma.rn.f32 	%f7, %f5, %f6, %f4;
	ld.const.f32 	%f8, [%rd10+8];
	ld.const.f32 	%f9, [%rd7+32];
	fma.rn.f32 	%f10, %f8, %f9, %f7;
	ld.const.f32 	%f11, [%rd10+12];
	ld.const.f32 	%f12, [%rd7+48];
	fma.rn.f32 	%f13, %f11, %f12, %f10;
	st.global.f32 	[%rd4], %f13;
	ret;

}


// ===== COMPILED SASS (sm_100) =====

	.target	sm_100

	.elftype	@"ET_EXEC"


//--------------------- .note.nv.tkinfo           --------------------------
	.section	.note.nv.tkinfo,"",@"SHT_NOTE"
	.sectionflags	@"SHF_NOTE_NV_TKINFO"
	.tkinfo
        /*0018*/ 	.word	0x00000002
        /*0030*/ 	.string	""
        /*0030*/ 	.string	"ptxas"
        /*0030*/ 	.string	"Cuda compilation tools, release 13.0, V13.0.88"
        /*0030*/ 	.string	"Build cuda_13.0.r13.0/compiler.36424714_0"
        /*0030*/ 	.string	"-arch sm_100 -m 64 "



//--------------------- .note.nv.cuinfo           --------------------------
	.section	.note.nv.cuinfo,"",@"SHT_NOTE"
	.sectionflags	@"SHF_NOTE_NV_CUINFO"
        /*0018*/ 	.short	0x0002
        /*001a*/ 	.short	0x0064
        /*001c*/ 	.short	0x0082
	.zero		2


//--------------------- .nv.info                  --------------------------
	.section	.nv.info,"",@"SHT_CUDA_INFO"
	.align	4


	//----- nvinfo : EIATTR_REGCOUNT
	.align		4
        /*0000*/ 	.byte	0x04, 0x2f
        /*0002*/ 	.short	(.L_3 - .L_2)
	.align		4
.L_2:
        /*0004*/ 	.word	index@(_Z6matmulPf)
        /*0008*/ 	.word	0x00000010


	//----- nvinfo : EIATTR_FRAME_SIZE
	.align		4
.L_3:
        /*000c*/ 	.byte	0x04, 0x11
        /*000e*/ 	.short	(.L_5 - .L_4)
	.align		4
.L_4:
        /*0010*/ 	.word	index@(_Z6matmulPf)
        /*0014*/ 	.word	0x00000000


	//----- nvinfo : EIATTR_MIN_STACK_SIZE
	.align		4
.L_5:
        /*0018*/ 	.byte	0x04, 0x12
        /*001a*/ 	.short	(.L_7 - .L_6)
	.align		4
.L_6:
        /*001c*/ 	.word	index@(_Z6matmulPf)
        /*0020*/ 	.word	0x00000000
.L_7:


//--------------------- .nv.compat                --------------------------
	.section	.nv.compat,"",@"SHT_CUDA_COMPAT_INFO"
	.align	4
        /*0000*/ 	.byte	0x02, 0x09, 0x00, 0x00, 0x02, 0x02, 0x01, 0x00, 0x02, 0x05, 0x05, 0x00, 0x03, 0x07, 0x01, 0x01
        /*0010*/ 	.byte	0x02, 0x03, 0x00, 0x00, 0x02, 0x06, 0x01, 0x00, 0x04, 0x0b, 0x08, 0x00, 0x09, 0x00, 0x00, 0x00
        /*0020*/ 	.byte	0x00, 0x00, 0x00, 0x00


//--------------------- .nv.info._Z6matmulPf      --------------------------
	.section	.nv.info._Z6matmulPf,"",@"SHT_CUDA_INFO"
	.sectionflags	@""
	.align	4


	//----- nvinfo : EIATTR_CUDA_API_VERSION
	.align		4
        /*0000*/ 	.byte	0x04, 0x37
        /*0002*/ 	.short	(.L_9 - .L_8)
.L_8:
        /*0004*/ 	.word	0x00000082


	//----- nvinfo : EIATTR_KPARAM_INFO
	.align		4
.L_9:
        /*0008*/ 	.byte	0x04, 0x17
        /*000a*/ 	.short	(.L_11 - .L_10)
.L_10:
        /*000c*/ 	.word	0x00000000
        /*0010*/ 	.short	0x0000
        /*0012*/ 	.short	0x0000
        /*0014*/ 	.byte	0x00, 0xf5, 0x21, 0x00


	//----- nvinfo : EIATTR_SPARSE_MMA_MASK
	.align		4
.L_11:
        /*0018*/ 	.byte	0x03, 0x50
        /*001a*/ 	.short	0x0000


	//----- nvinfo : EIATTR_MAXREG_COUNT
	.align		4
        /*001c*/ 	.byte	0x03, 0x1b
        /*001e*/ 	.short	0x00ff


	//----- nvinfo : EIATTR_MERCURY_ISA_VERSION
	.align		4
        /*0020*/ 	.byte	0x03, 0x5f
        /*0022*/ 	.short	0x0101


	//----- nvinfo : EIATTR_VRC_CTA_INIT_COUNT
	.align		4
        /*0024*/ 	.byte	0x02, 0x4a
	.zero		1
	.zero		1


	//----- nvinfo : EIATTR_EXIT_INSTR_OFFSETS
	.align		4
        /*0028*/ 	.byte	0x04, 0x1c
        /*002a*/ 	.short	(.L_13 - .L_12)


	//   ....[0]....
.L_12:
        /*002c*/ 	.word	0x00000160


	//----- nvinfo : EIATTR_CBANK_PARAM_SIZE
	.align		4
.L_13:
        /*0030*/ 	.byte	0x03, 0x19
        /*0032*/ 	.short	0x0008


	//----- nvinfo : EIATTR_PARAM_CBANK
	.align		4
        /*0034*/ 	.byte	0x04, 0x0a
        /*0036*/ 	.short	(.L_15 - .L_14)
	.align		4
.L_14:
        /*0038*/ 	.word	index@(.nv.constant0._Z6matmulPf)
        /*003c*/ 	.short	0x0380
        /*003e*/ 	.short	0x0008


	//----- nvinfo : EIATTR_SW_WAR
	.align		4
.L_15:
        /*0040*/ 	.byte	0x04, 0x36
        /*0042*/ 	.short	(.L_17 - .L_16)
.L_16:
        /*0044*/ 	.word	0x00000008
.L_17:


//--------------------- .nv.callgraph             --------------------------
	.section	.nv.callgraph,"",@"SHT_CUDA_CALLGRAPH"
	.align	4
	.sectionentsize	8
	.align		4
        /*0000*/ 	.word	0x00000000
	.align		4
        /*0004*/ 	.word	0xffffffff
	.align		4
        /*0008*/ 	.word	0x00000000
	.align		4
        /*000c*/ 	.word	0xfffffffe
	.align		4
        /*0010*/ 	.word	0x00000000
	.align		4
        /*0014*/ 	.word	0xfffffffd
	.align		4
        /*0018*/ 	.word	0x00000000
	.align		4
        /*001c*/ 	.word	0xfffffffc


//--------------------- .nv.constant3             --------------------------
	.section	.nv.constant3,"a",@progbits
	.align	4
.nv.constant3:
	.type		dev_A,@object
	.size		dev_A,(dev_B - dev_A)
dev_A:
	.zero		64
	.type		dev_B,@object
	.size		dev_B,(.L_1 - dev_B)
dev_B:
	.zero		64
.L_1:


//--------------------- .text._Z6matmulPf         --------------------------
	.section	.text._Z6matmulPf,"ax",@progbits
	.align	128
        .global         _Z6matmulPf
        .type           _Z6matmulPf,@function
        .size           _Z6matmulPf,(.L_x_1 - _Z6matmulPf)
        .other          _Z6matmulPf,@"STO_CUDA_ENTRY STV_DEFAULT"
_Z6matmulPf:
.text._Z6matmulPf:
[----:B------:R-:W-:Y:S01]  /*0000*/  LDC R1, c[0x0][0x37c] ;  /* 0x0000df00ff017b82 */ /* 0x000fe20000000800 */
[----:B------:R-:W0:Y:S07]  /*0010*/  S2R R0, SR_TID.X ;  /* 0x0000000000007919 */ /* 0x000e2e0000002100 */
[----:B------:R-:W1:Y:S01]  /*0020*/  LDC.64 R2, c[0x0][0x380] ;  /* 0x0000e000ff027b82 */ /* 0x000e620000000a00 */
[----:B------:R-:W2:Y:S01]  /*0030*/  LDCU.64 UR4, c[0x0][0x358] ;  /* 0x00006b00ff0477ac */ /* 0x000ea20008000a00 */
[----:B------:R-:W0:Y:S02]  /*0040*/  S2R R7, SR_TID.Y ;  /* 0x0000000000077919 */ /* 0x000e240000002200 */
[----:B0-----:R-:W-:-:S05]  /*0050*/  LEA R5, R7, R0, 0x2 ;  /* 0x0000000007057211 */ /* 0x001fca00078e10ff */
[----:B-1----:R-:W-:-:S05]  /*0060*/  IMAD.WIDE.U32 R2, R5, 0x4, R2 ;  /* 0x0000000405027825 */ /* 0x002fca00078e0002 */
[----:B--2---:R-:W2:Y:S01]  /*0070*/  LDG.E R5, desc[UR4][R2.64] ;  /* 0x0000000402057981 */ /* 0x004ea2000c1e1900 */
[----:B------:R-:W-:Y:S01]  /*0080*/  UMOV UR6, 0x40 ;  /* 0x0000004000067882 */ /* 0x000fe20000000000 */
[----:B------:R-:W-:Y:S02]  /*0090*/  SHF.L.U32 R4, R7, 0x4, RZ ;  /* 0x0000000407047819 */ /* 0x000fe400000006ff */
[----:B------:R-:W-:Y:S02]  /*00a0*/  LEA R0, R0, UR6, 0x2 ;  /* 0x0000000600007c11 */ /* 0x000fe4000f8e10ff */
[----:B------:R-:W2:Y:S08]  /*00b0*/  LDC.64 R6, c[0x3][R4] ;  /* 0x00c0000004067b82 */ /* 0x000eb00000000a00 */
[----:B------:R-:W2:Y:S08]  /*00c0*/  LDC R8, c[0x3][R0] ;  /* 0x00c0000000087b82 */ /* 0x000eb00000000800 */
[----:B------:R-:W0:Y:S08]  /*00d0*/  LDC R9, c[0x3][R0+0x10] ;  /* 0x00c0040000097b82 */ /* 0x000e300000000800 */
[----:B------:R-:W1:Y:S08]  /*00e0*/  LDC R12, c[0x3][R0+0x20] ;  /* 0x00c00800000c7b82 */ /* 0x000e700000000800 */
[----:B------:R-:W1:Y:S08]  /*00f0*/  LDC.64 R10, c[0x3][R4+0x8] ;  /* 0x00c00200040a7b82 */ /* 0x000e700000000a00 */
[----:B------:R-:W3:Y:S01]  /*0100*/  LDC R13, c[0x3][R0+0x30] ;  /* 0x00c00c00000d7b82 */ /* 0x000ee20000000800 */
[----:B--2---:R-:W-:-:S04]  /*0110*/  FFMA R6, R6, R8, R5 ;  /* 0x0000000806067223 */ /* 0x004fc80000000005 */
[----:B0-----:R-:W-:-:S04]  /*0120*/  FFMA R7, R7, R9, R6 ;  /* 0x0000000907077223 */ /* 0x001fc80000000006 */
[----:B-1----:R-:W-:-:S04]  /*0130*/  FFMA R10, R10, R12, R7 ;  /* 0x0000000c0a0a7223 */ /* 0x002fc80000000007 */
[----:B---3--:R-:W-:-:S05]  /*0140*/  FFMA R11, R11, R13, R10 ;  /* 0x0000000d0b0b7223 */ /* 0x008fca000000000a */
[----:B------:R-:W-:Y:S01]  /*0150*/  STG.E desc[UR4][R2.64], R11 ;  /* 0x0000000b02007986 */ /* 0x000fe2000c101904 */
[----:B------:R-:W-:Y:S05]  /*0160*/  EXIT ;  /* 0x000000000000794d */ /* 0x000fea0003800000 */
.L_x_0:
[----:B------:R-:W-:-:S00]  /*0170*/  BRA `(.L_x_0) ;  /* 0xfffffffc00fc7947 */ /* 0x000fc0000383ffff */
[----:B------:R-:W-:-:S00]  /*0180*/  NOP ;  /* 0x0000000000007918 */ /* 0x000fc00000000000 */
[----:B------:R-:W-:-:S00]  /*0190*/  NOP ;  /* 0x0000000000007918 */ /* 0x000fc00000000000 */
[----:B------:R-:W-:-:S00]  /*01a0*/  NOP ;  /* 0x0000000000007918 */ /* 0x000fc00000000000 */
[----:B------:R-:W-:-:S00]  /*01b0*/  NOP ;  /* 0x0000000000007918 */ /* 0x000fc00000000000 */
[----:B------:R-:W-:-:S00]  /*01c0*/  NOP ;  /* 0x0000000000007918 */ /* 0x000fc00000000000 */
[----:B------:R-:W-:-:S00]  /*01d0*/  NOP ;  /* 0x0000000000007918 */ /* 0x000fc00000000000 */
[----:B------:R-:W-:-:S00]  /*01e0*/  NOP ;  /* 0x0000000000007918 */ /* 0x000fc00000000000 */
[----:B------:R-:W-:-:S00]  /*01f0*/  NOP ;  /* 0x0000000000007918 */ /* 0x000fc00000000000 */
.L_x_1:


//--------------------- .nv.shared.reserved.0     --------------------------
	.section	.nv.shared.reserved.0,"aw",@nobits
	.weak		__nv_reservedSMEM_offset_0_alias
	.size		__nv_reservedSMEM_offset_0_alias, 0, 64
	.other		__nv_reservedSMEM_offset_0_alias,@"STO_CUDA_RESERVED_SHARED STV_DEFAULT"
__nv_reservedSMEM_offset_0_alias:
	.zero		0
	.zero		64


//--------------------- .nv.constant0._Z6matmulPf --------------------------
	.section	.nv.constant0._Z6matmulPf,"a",@progbits
	.sectionflags	@""
	.align	4
.nv.constant0._Z6matmulPf:
	.zero		904


//--------------------- SYMBOLS --------------------------

	.type		.nv.reservedSmem.offset0,@object
	.size		.nv.reservedSmem.offset0,0x4
